	.headerflags	@"EF_CUDA_TEXMODE_UNIFIED EF_CUDA_64BIT_ADDRESS EF_CUDA_ACCELERATORS EF_CUDA_SM90 EF_CUDA_VIRTUAL_SM(EF_CUDA_SM90)"
	.elftype	@"ET_EXEC"


//--------------------- .nv.info                  --------------------------
	.section	.nv.info,"",@"SHT_CUDA_INFO"
	.align	4


	//----- nvinfo : EIATTR_REGCOUNT
	.align		4
        /*0000*/ 	.byte	0x04, 0x2f
        /*0002*/ 	.short	(.L_1 - .L_0)
	.align		4
.L_0:
        /*0004*/ 	.word	index@(triton_poi_fused_convolution_9)
        /*0008*/ 	.word	0x0000000c


	//----- nvinfo : EIATTR_MIN_STACK_SIZE
	.align		4
.L_1:
        /*000c*/ 	.byte	0x04, 0x12
        /*000e*/ 	.short	(.L_3 - .L_2)
	.align		4
.L_2:
        /*0010*/ 	.word	index@(triton_poi_fused_convolution_9)
        /*0014*/ 	.word	0x00000000


	//----- nvinfo : EIATTR_FRAME_SIZE
	.align		4
.L_3:
        /*0018*/ 	.byte	0x04, 0x11
        /*001a*/ 	.short	(.L_5 - .L_4)
	.align		4
.L_4:
        /*001c*/ 	.word	index@(triton_poi_fused_convolution_9)
        /*0020*/ 	.word	0x00000000


	//----- nvinfo : EIATTR_MIN_STACK_SIZE
	.align		4
.L_5:
        /*0024*/ 	.byte	0x04, 0x12
        /*0026*/ 	.short	(.L_7 - .L_6)
	.align		4
.L_6:
        /*0028*/ 	.word	index@(triton_poi_fused_convolution_9)
        /*002c*/ 	.word	0x00000000
.L_7:


//--------------------- .nv.info.triton_poi_fused_convolution_9 --------------------------
	.section	.nv.info.triton_poi_fused_convolution_9,"",@"SHT_CUDA_INFO"
	.sectionflags	@""
	.align	4


	//----- nvinfo : EIATTR_CUDA_API_VERSION
	.align		4
        /*0000*/ 	.byte	0x04, 0x37
        /*0002*/ 	.short	(.L_9 - .L_8)
.L_8:
        /*0004*/ 	.word	0x0000007c


	//----- nvinfo : EIATTR_KPARAM_INFO
	.align		4
.L_9:
        /*0008*/ 	.byte	0x04, 0x17
        /*000a*/ 	.short	(.L_11 - .L_10)
.L_10:
        /*000c*/ 	.word	0x00000000
        /*0010*/ 	.short	0x0002
        /*0012*/ 	.short	0x0010
        /*0014*/ 	.byte	0x00, 0xf0, 0x11, 0x00


	//----- nvinfo : EIATTR_KPARAM_INFO
	.align		4
.L_11:
        /*0018*/ 	.byte	0x04, 0x17
        /*001a*/ 	.short	(.L_13 - .L_12)
.L_12:
        /*001c*/ 	.word	0x00000000
        /*0020*/ 	.short	0x0001
        /*0022*/ 	.short	0x0008
        /*0024*/ 	.byte	0x00, 0xf4, 0x21, 0x00


	//----- nvinfo : EIATTR_KPARAM_INFO
	.align		4
.L_13:
        /*0028*/ 	.byte	0x04, 0x17
        /*002a*/ 	.short	(.L_15 - .L_14)
.L_14:
        /*002c*/ 	.word	0x00000000
        /*0030*/ 	.short	0x0000
        /*0032*/ 	.short	0x0000
        /*0034*/ 	.byte	0x00, 0xf4, 0x21, 0x00


	//----- nvinfo : EIATTR_SPARSE_MMA_MASK
	.align		4
.L_15:
        /*0038*/ 	.byte	0x03, 0x50
        /*003a*/ 	.short	0x0000


	//----- nvinfo : EIATTR_MAXREG_COUNT
	.align		4
        /*003c*/ 	.byte	0x03, 0x1b
        /*003e*/ 	.short	0x00ff


	//----- nvinfo : EIATTR_EXIT_INSTR_OFFSETS
	.align		4
        /*0040*/ 	.byte	0x04, 0x1c
        /*0042*/ 	.short	(.L_17 - .L_16)


	//   ....[0]....
.L_16:
        /*0044*/ 	.word	0x00000150


	//----- nvinfo : EIATTR_REQNTID
	.align		4
.L_17:
        /*0048*/ 	.byte	0x04, 0x10
        /*004a*/ 	.short	(.L_19 - .L_18)
.L_18:
        /*004c*/ 	.word	0x00000080
        /*0050*/ 	.word	0x00000001
        /*0054*/ 	.word	0x00000001


	//----- nvinfo : EIATTR_CBANK_PARAM_SIZE
	.align		4
.L_19:
        /*0058*/ 	.byte	0x03, 0x19
        /*005a*/ 	.short	0x0014


	//----- nvinfo : EIATTR_PARAM_CBANK
	.align		4
        /*005c*/ 	.byte	0x04, 0x0a
        /*005e*/ 	.short	(.L_21 - .L_20)
	.align		4
.L_20:
        /*0060*/ 	.word	index@(.nv.constant0.triton_poi_fused_convolution_9)
        /*0064*/ 	.short	0x0210
        /*0066*/ 	.short	0x0014


	//----- nvinfo : EIATTR_SW_WAR
	.align		4
.L_21:
        /*0068*/ 	.byte	0x04, 0x36
        /*006a*/ 	.short	(.L_23 - .L_22)
.L_22:
        /*006c*/ 	.word	0x00000008
.L_23:


//--------------------- .nv.callgraph             --------------------------
	.section	.nv.callgraph,"",@"SHT_CUDA_CALLGRAPH"
	.align	4
	.sectionentsize	8
	.align		4
        /*0000*/ 	.word	0x00000000
	.align		4
        /*0004*/ 	.word	0xffffffff
	.align		4
        /*0008*/ 	.word	0x00000000
	.align		4
        /*000c*/ 	.word	0xfffffffe
	.align		4
        /*0010*/ 	.word	0x00000000
	.align		4
        /*0014*/ 	.word	0xfffffffd
	.align		4
        /*0018*/ 	.word	0x00000000
	.align		4
        /*001c*/ 	.word	0xfffffffc


//--------------------- .text.triton_poi_fused_convolution_9 --------------------------
	.section	.text.triton_poi_fused_convolution_9,"ax",@progbits
	.align	128
        .global         triton_poi_fused_convolution_9
        .type           triton_poi_fused_convolution_9,@function
        .size           triton_poi_fused_convolution_9,(.L_x_1 - triton_poi_fused_convolution_9)
        .other          triton_poi_fused_convolution_9,@"STO_CUDA_ENTRY STV_DEFAULT"
triton_poi_fused_convolution_9:
.text.triton_poi_fused_convolution_9:
[----:B------:R-:W-:Y:S01]  /*0000*/  LDC R1, c[0x0][0x28] ;  /* 0x00000a00ff017b82 */ /* 0x000fe20000000800 */
[----:B------:R-:W1:Y:S07]  /*0010*/  S2R R0, SR_TID.X ;  /* 0x0000000000007919 */ /* 0x000e6e0000002100 */
[----:B------:R-:W2:Y:S01]  /*0020*/  LDC.64 R2, c[0x0][0x210] ;  /* 0x00008400ff027b82 */ /* 0x000ea20000000a00 */
[----:B------:R-:W-:Y:S01]  /*0030*/  ULDC.64 UR4, c[0x0][0x208] ;  /* 0x0000820000047ab9 */ /* 0x000fe20000000a00 */
[----:B------:R-:W3:Y:S01]  /*0040*/  S2R R7, SR_CTAID.X ;  /* 0x0000000000077919 */ /* 0x000ee20000002500 */
[----:B-1----:R-:W-:-:S02]  /*0050*/  LOP3.LUT R0, R0, 0x7f, RZ, 0xc0, !PT ;  /* 0x0000007f00007812 */ /* 0x002fc400078ec0ff */
[----:B---3--:R-:W-:-:S03]  /*0060*/  SHF.R.S32.HI R4, RZ, 0x18, R7 ;  /* 0x00000018ff047819 */ /* 0x008fc60000011407 */
[----:B------:R-:W-:Y:S01]  /*0070*/  IMAD R7, R7, 0x80, R0 ;  /* 0x0000008007077824 */ /* 0x000fe200078e0200 */
[----:B------:R-:W-:-:S03]  /*0080*/  SGXT R0, R4, 0x1 ;  /* 0x000000010400781a */ /* 0x000fc60000000200 */
[----:B--2---:R-:W-:Y:S01]  /*0090*/  IMAD.WIDE R2, R7, 0x4, R2 ;  /* 0x0000000407027825 */ /* 0x004fe200078e0202 */
[----:B------:R-:W1:Y:S01]  /*00a0*/  LDC.64 R4, c[0x0][0x218] ;  /* 0x00008600ff047b82 */ /* 0x000e620000000a00 */
[----:B------:R-:W-:-:S04]  /*00b0*/  LEA.HI R0, R0, R7, RZ, 0x6 ;  /* 0x0000000700007211 */ /* 0x000fc800078f30ff */
[----:B------:R-:W-:-:S04]  /*00c0*/  SHF.R.S32.HI R0, RZ, 0x6, R0 ;  /* 0x00000006ff007819 */ /* 0x000fc80000011400 */
[----:B------:R-:W-:-:S04]  /*00d0*/  LEA.HI R6, R0, R0, RZ, 0x7 ;  /* 0x0000000000067211 */ /* 0x000fc800078f38ff */
[----:B------:R-:W-:-:S05]  /*00e0*/  LOP3.LUT R9, R6, 0xffffff80, RZ, 0xc0, !PT ;  /* 0xffffff8006097812 */ /* 0x000fca00078ec0ff */
[----:B------:R-:W-:Y:S02]  /*00f0*/  IMAD.IADD R9, R0, 0x1, -R9 ;  /* 0x0000000100097824 */ /* 0x000fe400078e0a09 */
[----:B------:R-:W2:Y:S02]  /*0100*/  LDG.E R0, desc[UR4][R2.64] ;  /* 0x0000000402007981 */ /* 0x000ea4000c1e1900 */
[----:B-1----:R-:W-:-:S06]  /*0110*/  IMAD.WIDE R4, R9, 0x4, R4 ;  /* 0x0000000409047825 */ /* 0x002fcc00078e0204 */
[----:B------:R-:W2:Y:S02]  /*0120*/  LDG.E.EL R5, desc[UR4][R4.64] ;  /* 0x0000000404057981 */ /* 0x000ea4000c2e1900 */
[----:B--2---:R-:W-:-:S05]  /*0130*/  FADD R7, R0, R5 ;  /* 0x0000000500077221 */ /* 0x004fca0000000000 */
[----:B------:R-:W-:Y:S01]  /*0140*/  STG.E desc[UR4][R2.64], R7 ;  /* 0x0000000702007986 */ /* 0x000fe2000c101904 */
[----:B------:R-:W-:Y:S05]  /*0150*/  EXIT ;  /* 0x000000000000794d */ /* 0x000fea0003800000 */
.L_x_0:
[----:B------:R-:W-:-:S00]  /*0160*/  BRA `(.L_x_0) ;  /* 0xfffffffc00fc7947 */ /* 0x000fc0000383ffff */
[----:B------:R-:W-:-:S00]  /*0170*/  NOP ;  /* 0x0000000000007918 */ /* 0x000fc00000000000 */
        /* <DEDUP_REMOVED lines=8> */
.L_x_1:


//--------------------- .nv.constant0.triton_poi_fused_convolution_9 --------------------------
	.section	.nv.constant0.triton_poi_fused_convolution_9,"a",@progbits
	.sectionflags	@""
	.align	4
.nv.constant0.triton_poi_fused_convolution_9:
	.zero		548
